	.headerflags	@"EF_CUDA_TEXMODE_UNIFIED EF_CUDA_64BIT_ADDRESS EF_CUDA_ACCELERATORS EF_CUDA_SM90 EF_CUDA_VIRTUAL_SM(EF_CUDA_SM90)"
	.elftype	@"ET_EXEC"


//--------------------- .nv.info                  --------------------------
	.section	.nv.info,"",@"SHT_CUDA_INFO"
	.align	4


	//----- nvinfo : EIATTR_REGCOUNT
	.align		4
        /*0000*/ 	.byte	0x04, 0x2f
        /*0002*/ 	.short	(.L_1 - .L_0)
	.align		4
.L_0:
        /*0004*/ 	.word	index@(triton_mm)
        /*0008*/ 	.word	0x00000028


	//----- nvinfo : EIATTR_MIN_STACK_SIZE
	.align		4
.L_1:
        /*000c*/ 	.byte	0x04, 0x12
        /*000e*/ 	.short	(.L_3 - .L_2)
	.align		4
.L_2:
        /*0010*/ 	.word	index@(triton_mm)
        /*0014*/ 	.word	0x00000000


	//----- nvinfo : EIATTR_FRAME_SIZE
	.align		4
.L_3:
        /*0018*/ 	.byte	0x04, 0x11
        /*001a*/ 	.short	(.L_5 - .L_4)
	.align		4
.L_4:
        /*001c*/ 	.word	index@(triton_mm)
        /*0020*/ 	.word	0x00000000


	//----- nvinfo : EIATTR_MIN_STACK_SIZE
	.align		4
.L_5:
        /*0024*/ 	.byte	0x04, 0x12
        /*0026*/ 	.short	(.L_7 - .L_6)
	.align		4
.L_6:
        /*0028*/ 	.word	index@(triton_mm)
        /*002c*/ 	.word	0x00000000
.L_7:


//--------------------- .nv.info.triton_mm        --------------------------
	.section	.nv.info.triton_mm,"",@"SHT_CUDA_INFO"
	.sectionflags	@""
	.align	4


	//----- nvinfo : EIATTR_CUDA_API_VERSION
	.align		4
        /*0000*/ 	.byte	0x04, 0x37
        /*0002*/ 	.short	(.L_9 - .L_8)
.L_8:
        /*0004*/ 	.word	0x0000007c


	//----- nvinfo : EIATTR_KPARAM_INFO
	.align		4
.L_9:
        /*0008*/ 	.byte	0x04, 0x17
        /*000a*/ 	.short	(.L_11 - .L_10)
.L_10:
        /*000c*/ 	.word	0x00000000
        /*0010*/ 	.short	0x0002
        /*0012*/ 	.short	0x0010
        /*0014*/ 	.byte	0x00, 0xf0, 0x21, 0x00


	//----- nvinfo : EIATTR_KPARAM_INFO
	.align		4
.L_11:
        /*0018*/ 	.byte	0x04, 0x17
        /*001a*/ 	.short	(.L_13 - .L_12)
.L_12:
        /*001c*/ 	.word	0x00000000
        /*0020*/ 	.short	0x0001
        /*0022*/ 	.short	0x0008
        /*0024*/ 	.byte	0x00, 0xf0, 0x21, 0x00


	//----- nvinfo : EIATTR_KPARAM_INFO
	.align		4
.L_13:
        /*0028*/ 	.byte	0x04, 0x17
        /*002a*/ 	.short	(.L_15 - .L_14)
.L_14:
        /*002c*/ 	.word	0x00000000
        /*0030*/ 	.short	0x0000
        /*0032*/ 	.short	0x0000
        /*0034*/ 	.byte	0x00, 0xf0, 0x21, 0x00


	//----- nvinfo : EIATTR_SPARSE_MMA_MASK
	.align		4
.L_15:
        /*0038*/ 	.byte	0x03, 0x50
        /*003a*/ 	.short	0x0000


	//----- nvinfo : EIATTR_MAXREG_COUNT
	.align		4
        /*003c*/ 	.byte	0x03, 0x1b
        /*003e*/ 	.short	0x00ff


	//----- nvinfo : EIATTR_EXIT_INSTR_OFFSETS
	.align		4
        /*0040*/ 	.byte	0x04, 0x1c
        /*0042*/ 	.short	(.L_17 - .L_16)


	//   ....[0]....
.L_16:
        /*0044*/ 	.word	0x00001bb0


	//   ....[1]....
        /*0048*/ 	.word	0x00001c00


	//----- nvinfo : EIATTR_MAX_THREADS
	.align		4
.L_17:
        /*004c*/ 	.byte	0x04, 0x05
        /*004e*/ 	.short	(.L_19 - .L_18)
.L_18:
        /*0050*/ 	.word	0x00000080
        /*0054*/ 	.word	0x00000001
        /*0058*/ 	.word	0x00000001


	//----- nvinfo : EIATTR_CBANK_PARAM_SIZE
	.align		4
.L_19:
        /*005c*/ 	.byte	0x03, 0x19
        /*005e*/ 	.short	0x0018


	//----- nvinfo : EIATTR_PARAM_CBANK
	.align		4
        /*0060*/ 	.byte	0x04, 0x0a
        /*0062*/ 	.short	(.L_21 - .L_20)
	.align		4
.L_20:
        /*0064*/ 	.word	index@(.nv.constant0.triton_mm)
        /*0068*/ 	.short	0x0210
        /*006a*/ 	.short	0x0018


	//----- nvinfo : EIATTR_SW_WAR
	.align		4
.L_21:
        /*006c*/ 	.byte	0x04, 0x36
        /*006e*/ 	.short	(.L_23 - .L_22)
.L_22:
        /*0070*/ 	.word	0x00000008
.L_23:


//--------------------- .nv.callgraph             --------------------------
	.section	.nv.callgraph,"",@"SHT_CUDA_CALLGRAPH"
	.align	4
	.sectionentsize	8
	.align		4
        /*0000*/ 	.word	0x00000000
	.align		4
        /*0004*/ 	.word	0xffffffff
	.align		4
        /*0008*/ 	.word	0x00000000
	.align		4
        /*000c*/ 	.word	0xfffffffe
	.align		4
        /*0010*/ 	.word	0x00000000
	.align		4
        /*0014*/ 	.word	0xfffffffd
	.align		4
        /*0018*/ 	.word	0x00000000
	.align		4
        /*001c*/ 	.word	0xfffffffc


//--------------------- .text.triton_mm           --------------------------
	.section	.text.triton_mm,"ax",@progbits
	.sectionflags	@"SHF_BARRIERS=1"
	.align	128
        .global         triton_mm
        .type           triton_mm,@function
        .size           triton_mm,(.L_x_2 - triton_mm)
        .other          triton_mm,@"STO_CUDA_ENTRY STV_DEFAULT"
triton_mm:
.text.triton_mm:
[----:B------:R-:W1:Y:S02]  /*0000*/  LDC R1, c[0x0][0x28] ;  /* 0x00000a00ff017b82 */ /* 0x000e640000000800 */
[----:B------:R-:W2:Y:S01]  /*0010*/  S2UR UR18, SR_CTAID.X ;  /* 0x00000000001279c3 */ /* 0x000ea20000002500 */
[----:B------:R-:W-:Y:S01]  /*0020*/  ULDC.64 UR16, c[0x0][0x208] ;  /* 0x0000820000107ab9 */ /* 0x000fe20000000a00 */
[----:B------:R-:W-:-:S06]  /*0030*/  UMOV UR13, 0xffffffe0 ;  /* 0xffffffe0000d7882 */ /* 0x000fcc0000000000 */
[----:B------:R-:W3:Y:S01]  /*0040*/  LDC.64 R6, c[0x0][0x218] ;  /* 0x00008600ff067b82 */ /* 0x000ee20000000a00 */
[----:B--2---:R-:W-:-:S04]  /*0050*/  UIMAD.WIDE UR4, UR18, 0x38e38e39, URZ ;  /* 0x38e38e39120478a5 */ /* 0x004fc8000f8e023f */
[----:B------:R-:W-:-:S03]  /*0060*/  USHF.R.U32.HI UR6, URZ, 0x1f, UR5 ;  /* 0x0000001f3f067899 */ /* 0x000fc60008011605 */
[----:B------:R-:W-:Y:S01]  /*0070*/  UMOV UR4, 0x1 ;  /* 0x0000000100047882 */ /* 0x000fe20000000000 */
[----:B------:R-:W-:-:S04]  /*0080*/  ULEA.HI.SX32 UR6, UR5, UR6, 0x18 ;  /* 0x0000000605067291 */ /* 0x000fc8000f8fc23f */
[----:B------:R-:W-:Y:S02]  /*0090*/  UIMAD UR4, UR6, -0x8, UR4 ;  /* 0xfffffff8060478a4 */ /* 0x000fe4000f8e0204 */
[----:B------:R-:W-:Y:S02]  /*00a0*/  UIMAD UR11, UR6, -0x480, UR18 ;  /* 0xfffffb80060b78a4 */ /* 0x000fe4000f8e0212 */
[----:B------:R-:W-:-:S04]  /*00b0*/  UISETP.LT.AND UP0, UPT, UR4, 0x8, UPT ;  /* 0x000000080400788c */ /* 0x000fc8000bf01270 */
[----:B------:R-:W-:Y:S01]  /*00c0*/  USEL UR10, UR4, 0x8, UP0 ;  /* 0x00000008040a7887 */ /* 0x000fe20008000000 */
[----:B------:R-:W-:Y:S02]  /*00d0*/  IMAD.U32 R4, RZ, RZ, UR11 ;  /* 0x0000000bff047e24 */ /* 0x000fe4000f8e00ff */
[----:B------:R-:W-:Y:S01]  /*00e0*/  UMOV UR4, URZ ;  /* 0x0000003f00047c82 */ /* 0x000fe20008000000 */
[----:B------:R-:W-:Y:S02]  /*00f0*/  ULOP3.LUT UR11, UR11, UR10, URZ, 0x3c, !UPT ;  /* 0x0000000a0b0b7292 */ /* 0x000fe4000f8e3c3f */
[----:B------:R-:W-:Y:S01]  /*0100*/  IMAD.U32 R3, RZ, RZ, UR10 ;  /* 0x0000000aff037e24 */ /* 0x000fe2000f8e00ff */
[----:B------:R-:W-:-:S04]  /*0110*/  IABS R4, R4 ;  /* 0x0000000400047213 */ /* 0x000fc80000000000 */
[-C--:B------:R-:W-:Y:S02]  /*0120*/  IABS R0, R3.reuse ;  /* 0x0000000300007213 */ /* 0x080fe40000000000 */
[----:B------:R-:W-:Y:S02]  /*0130*/  IABS R3, R3 ;  /* 0x0000000300037213 */ /* 0x000fe40000000000 */
[----:B------:R-:W-:Y:S02]  /*0140*/  R2UR UR19, R0 ;  /* 0x00000000001372ca */ /* 0x000fe400000e0000 */
[----:B------:R-:W-:Y:S02]  /*0150*/  R2UR UR12, R4 ;  /* 0x00000000040c72ca */ /* 0x000fe400000e0000 */
[----:B------:R-:W2:Y:S09]  /*0160*/  LDC.64 R4, c[0x0][0x210] ;  /* 0x00008400ff047b82 */ /* 0x000eb20000000a00 */
[----:B------:R-:W4:Y:S08]  /*0170*/  I2F.RP R0, UR19 ;  /* 0x0000001300007d06 */ /* 0x000f300008209400 */
[----:B----4-:R-:W4:Y:S02]  /*0180*/  MUFU.RCP R0, R0 ;  /* 0x0000000000007308 */ /* 0x010f240000001000 */
[----:B----4-:R-:W-:-:S02]  /*0190*/  VIADD R2, R0, 0xffffffe ;  /* 0x0ffffffe00027836 */ /* 0x010fc40000000000 */
[----:B------:R-:W-:-:S04]  /*01a0*/  IMAD.MOV R0, RZ, RZ, -R3 ;  /* 0x000000ffff007224 */ /* 0x000fc800078e0a03 */
[----:B------:R-:W4:Y:S02]  /*01b0*/  F2I.FTZ.U32.TRUNC.NTZ R2, R2 ;  /* 0x0000000200027305 */ /* 0x000f24000021f000 */
[----:B----4-:R-:W-:-:S13]  /*01c0*/  R2UR UR5, R2 ;  /* 0x00000000020572ca */ /* 0x010fda00000e0000 */
[----:B------:R-:W-:-:S04]  /*01d0*/  UIADD3 UR8, URZ, -UR5, URZ ;  /* 0x800000053f087290 */ /* 0x000fc8000fffe03f */
[----:B------:R-:W-:-:S04]  /*01e0*/  UIMAD UR8, UR8, UR19, URZ ;  /* 0x00000013080872a4 */ /* 0x000fc8000f8e023f */
[----:B------:R-:W-:Y:S01]  /*01f0*/  UIMAD.WIDE.U32 UR8, UR5, UR8, UR4 ;  /* 0x00000008050872a5 */ /* 0x000fe2000f8e0004 */
[----:B------:R-:W-:Y:S02]  /*0200*/  R2UR UR5, R0 ;  /* 0x00000000000572ca */ /* 0x000fe400000e0000 */
[----:B------:R-:W4:Y:S04]  /*0210*/  S2R R0, SR_TID.X ;  /* 0x0000000000007919 */ /* 0x000f280000002100 */
[----:B------:R-:W-:Y:S02]  /*0220*/  UMOV UR7, UR9 ;  /* 0x0000000900077c82 */ /* 0x000fe40008000000 */
[----:B------:R-:W-:Y:S02]  /*0230*/  UIMAD.WIDE.U32 UR8, UR7, UR12, URZ ;  /* 0x0000000c070872a5 */ /* 0x000fe4000f8e003f */
[----:B------:R-:W-:-:S03]  /*0240*/  ULOP3.LUT UR8, URZ, UR10, URZ, 0x33, !UPT ;  /* 0x0000000a3f087292 */ /* 0x000fc6000f8e333f */
[----:B------:R-:W-:-:S03]  /*0250*/  UIMAD UR4, UR9, UR5, UR12 ;  /* 0x00000005090472a4 */ /* 0x000fc6000f8e020c */
[----:B------:R-:W-:Y:S01]  /*0260*/  UMOV UR12, 0x1 ;  /* 0x00000001000c7882 */ /* 0x000fe20000000000 */
[----:B------:R-:W-:-:S11]  /*0270*/  UISETP.GT.U32.AND UP1, UPT, UR19, UR4, UPT ;  /* 0x000000041300728c */ /* 0x000fd6000bf24070 */
[----:B------:R-:W-:Y:S02]  /*0280*/  @!UP1 UIADD3 UR4, UR4, -UR19, URZ ;  /* 0x8000001304049290 */ /* 0x000fe4000fffe03f */
[----:B------:R-:W-:Y:S02]  /*0290*/  @!UP1 UIADD3 UR9, UR9, 0x1, URZ ;  /* 0x0000000109099890 */ /* 0x000fe4000fffe03f */
[----:B------:R-:W-:Y:S02]  /*02a0*/  UISETP.GE.U32.AND UP0, UPT, UR4, UR19, UPT ;  /* 0x000000130400728c */ /* 0x000fe4000bf06070 */
[----:B------:R-:W-:Y:S01]  /*02b0*/  UISETP.GE.AND UP1, UPT, UR11, URZ, UPT ;  /* 0x0000003f0b00728c */ /* 0x000fe2000bf26270 */
[--C-:B----4-:R-:W-:Y:S02]  /*02c0*/  SHF.R.U32.HI R26, RZ, 0x2, R0.reuse ;  /* 0x00000002ff1a7819 */ /* 0x110fe40000011600 */
[----:B------:R-:W-:Y:S02]  /*02d0*/  SHF.R.U32.HI R21, RZ, 0x5, R0 ;  /* 0x00000005ff157819 */ /* 0x000fe40000011600 */
[----:B------:R-:W-:Y:S01]  /*02e0*/  SGXT.U32 R26, R26, 0x5 ;  /* 0x000000051a1a781a */ /* 0x000fe20000000000 */
[----:B------:R-:W4:Y:S01]  /*02f0*/  S2UR UR4, SR_CgaCtaId ;  /* 0x00000000000479c3 */ /* 0x000f220000008800 */
[----:B------:R-:W-:-:S02]  /*0300*/  SGXT.U32 R21, R21, 0x2 ;  /* 0x000000021515781a */ /* 0x000fc40000000000 */
[----:B------:R-:W-:Y:S01]  /*0310*/  @UP0 UIADD3 UR9, UR9, 0x1, URZ ;  /* 0x0000000109090890 */ /* 0x000fe2000fffe03f */
[----:B------:R-:W-:Y:S01]  /*0320*/  LOP3.LUT R25, R26, 0x20, RZ, 0xfc, !PT ;  /* 0x000000201a197812 */ /* 0x000fe200078efcff */
[----:B------:R-:W-:Y:S01]  /*0330*/  UISETP.NE.AND UP0, UPT, UR10, URZ, UPT ;  /* 0x0000003f0a00728c */ /* 0x000fe2000bf05270 */
[--C-:B------:R-:W-:Y:S01]  /*0340*/  SHF.R.U32.HI R14, RZ, 0x1, R0.reuse ;  /* 0x00000001ff0e7819 */ /* 0x100fe20000011600 */
[----:B------:R-:W-:Y:S01]  /*0350*/  @!UP1 UIADD3 UR9, -UR9, URZ, URZ ;  /* 0x0000003f09099290 */ /* 0x000fe2000fffe13f */
[----:B------:R-:W-:Y:S01]  /*0360*/  LOP3.LUT R24, R0, 0x7, RZ, 0xc0, !PT ;  /* 0x0000000700187812 */ /* 0x000fe200078ec0ff */
[----:B------:R-:W-:Y:S01]  /*0370*/  UMOV UR10, 0x400 ;  /* 0x00000400000a7882 */ /* 0x000fe20000000000 */
[----:B------:R-:W-:Y:S01]  /*0380*/  SHF.R.U32.HI R23, RZ, 0x3, R0 ;  /* 0x00000003ff177819 */ /* 0x000fe20000011600 */
[----:B------:R-:W-:-:S03]  /*0390*/  USEL UR9, UR8, UR9, !UP0 ;  /* 0x0000000908097287 */ /* 0x000fc6000c000000 */
[----:B------:R-:W-:Y:S01]  /*03a0*/  SGXT.U32 R23, R23, 0x2 ;  /* 0x000000021717781a */ /* 0x000fe20000000000 */
[----:B------:R-:W-:-:S06]  /*03b0*/  USHF.L.U32 UR9, UR9, 0x6, URZ ;  /* 0x0000000609097899 */ /* 0x000fcc000800063f */
[----:B------:R-:W-:Y:S01]  /*03c0*/  IMAD.U32 R3, RZ, RZ, UR9 ;  /* 0x00000009ff037e24 */ /* 0x000fe2000f8e00ff */
[----:B------:R-:W-:Y:S01]  /*03d0*/  LOP3.LUT R2, R26, UR9, RZ, 0xfc, !PT ;  /* 0x000000091a027c12 */ /* 0x000fe2000f8efcff */
[----:B----4-:R-:W-:-:S03]  /*03e0*/  UPRMT UR10, UR4, 0x654, UR10 ;  /* 0x00000654040a7896 */ /* 0x010fc6000800000a */
[----:B------:R-:W-:Y:S01]  /*03f0*/  LOP3.LUT R8, R3, 0x20, R26, 0xfe, !PT ;  /* 0x0000002003087812 */ /* 0x000fe200078efe1a */
[----:B------:R-:W-:Y:S01]  /*0400*/  IMAD.HI R9, R2, 0x38e38e39, RZ ;  /* 0x38e38e3902097827 */ /* 0x000fe200078e02ff */
[----:B------:R-:W-:Y:S01]  /*0410*/  UIADD3 UR11, UR10, 0x800, URZ ;  /* 0x000008000a0b7890 */ /* 0x000fe2000fffe03f */
[----:B------:R-:W-:Y:S02]  /*0420*/  UMOV UR4, URZ ;  /* 0x0000003f00047c82 */ /* 0x000fe40008000000 */
[----:B------:R-:W-:Y:S01]  /*0430*/  IMAD.SHL.U32 R3, R0, 0x8, RZ ;  /* 0x0000000800037824 */ /* 0x000fe200078e00ff */
[----:B------:R-:W-:Y:S01]  /*0440*/  SHF.R.U32.HI R10, RZ, 0x1f, R9 ;  /* 0x0000001fff0a7819 */ /* 0x000fe20000011609 */
[----:B------:R-:W-:Y:S01]  /*0450*/  IMAD.HI R11, R8, 0x38e38e39, RZ ;  /* 0x38e38e39080b7827 */ /* 0x000fe200078e02ff */
[----:B------:R-:W-:Y:S01]  /*0460*/  UMOV UR15, UR10 ;  /* 0x0000000a000f7c82 */ /* 0x000fe20008000000 */
[----:B------:R-:W-:Y:S01]  /*0470*/  UMOV UR14, UR11 ;  /* 0x0000000b000e7c82 */ /* 0x000fe20008000000 */
[----:B------:R-:W-:-:S02]  /*0480*/  LOP3.LUT R13, R3, 0x18, R0, 0x48, !PT ;  /* 0x00000018030d7812 */ /* 0x000fc400078e4800 */
[----:B------:R-:W-:Y:S02]  /*0490*/  SHF.R.U32.HI R12, RZ, 0x1f, R11 ;  /* 0x0000001fff0c7819 */ /* 0x000fe4000001160b */
[----:B------:R-:W-:Y:S01]  /*04a0*/  LEA.HI.SX32 R9, R9, R10, 0x15 ;  /* 0x0000000a09097211 */ /* 0x000fe200078faaff */
[--C-:B------:R-:W-:Y:S01]  /*04b0*/  IMAD R26, R26, 0x20, R13.reuse ;  /* 0x000000201a1a7824 */ /* 0x100fe200078e020d */
[----:B------:R-:W-:Y:S01]  /*04c0*/  LEA.HI.SX32 R11, R11, R12, 0x15 ;  /* 0x0000000c0b0b7211 */ /* 0x000fe200078faaff */
[----:B------:R-:W-:Y:S01]  /*04d0*/  IMAD R25, R25, 0x20, R13 ;  /* 0x0000002019197824 */ /* 0x000fe200078e020d */
[----:B------:R-:W-:Y:S01]  /*04e0*/  SHF.R.U32.HI R13, RZ, 0x1, R0 ;  /* 0x00000001ff0d7819 */ /* 0x000fe20000011600 */
[----:B------:R-:W-:Y:S01]  /*04f0*/  IMAD.SHL.U32 R10, R0, 0x4, RZ ;  /* 0x00000004000a7824 */ /* 0x000fe200078e00ff */
[----:B------:R-:W-:Y:S01]  /*0500*/  LOP3.LUT R3, R3, 0x18, RZ, 0xc0, !PT ;  /* 0x0000001803037812 */ /* 0x000fe200078ec0ff */
[----:B------:R-:W-:Y:S01]  /*0510*/  IMAD R2, R9, -0x2400, R2 ;  /* 0xffffdc0009027824 */ /* 0x000fe200078e0202 */
[----:B------:R-:W-:Y:S01]  /*0520*/  SHF.R.U32.HI R9, RZ, 0x3, R0 ;  /* 0x00000003ff097819 */ /* 0x000fe20000011600 */
[----:B------:R-:W-:Y:S01]  /*0530*/  IMAD R8, R11, -0x2400, R8 ;  /* 0xffffdc000b087824 */ /* 0x000fe200078e0208 */
[----:B------:R-:W-:Y:S01]  /*0540*/  LOP3.LUT R13, R10, 0x18, R13, 0x48, !PT ;  /* 0x000000180a0d7812 */ /* 0x000fe200078e480d */
[--C-:B------:R-:W-:Y:S01]  /*0550*/  IMAD R17, R2, 0xc00, R3.reuse ;  /* 0x00000c0002117824 */ /* 0x100fe200078e0203 */
[----:B------:R-:W-:Y:S01]  /*0560*/  SGXT.U32 R11, R9, 0x4 ;  /* 0x00000004090b781a */ /* 0x000fe20000000000 */
[----:B------:R-:W-:Y:S01]  /*0570*/  IMAD R3, R8, 0xc00, R3 ;  /* 0x00000c0008037824 */ /* 0x000fe200078e0203 */
[----:B------:R-:W-:Y:S01]  /*0580*/  LOP3.LUT R12, R13, 0x4, R10, 0xf8, !PT ;  /* 0x000000040d0c7812 */ /* 0x000fe200078ef80a */
[----:B---3--:R-:W-:Y:S01]  /*0590*/  IMAD.WIDE R16, R17, 0x2, R6 ;  /* 0x0000000211107825 */ /* 0x008fe200078e0206 */
[----:B------:R-:W-:-:S02]  /*05a0*/  LOP3.LUT R9, R10, 0x1c, RZ, 0xc0, !PT ;  /* 0x0000001c0a097812 */ /* 0x000fc400078ec0ff */
[----:B------:R-:W-:Y:S01]  /*05b0*/  LEA R13, R26, UR10, 0x1 ;  /* 0x0000000a1a0d7c11 */ /* 0x000fe2000f8e08ff */
[----:B------:R-:W-:Y:S01]  /*05c0*/  IMAD R11, R11, 0x20, R12 ;  /* 0x000000200b0b7824 */ /* 0x000fe200078e020c */
[----:B------:R-:W-:Y:S01]  /*05d0*/  LEA R15, R25, UR10, 0x1 ;  /* 0x0000000a190f7c11 */ /* 0x000fe2000f8e08ff */
[----:B--2---:R-:W-:Y:S01]  /*05e0*/  IMAD.WIDE.U32 R8, R9, 0x2, R4 ;  /* 0x0000000209087825 */ /* 0x004fe200078e0004 */
[----:B------:R-:W-:Y:S02]  /*05f0*/  LOP3.LUT R2, R0, 0x1f, RZ, 0xc0, !PT ;  /* 0x0000001f00027812 */ /* 0x000fe400078ec0ff */
[----:B------:R-:W-:Y:S01]  /*0600*/  LEA R27, R11, UR10, 0x1 ;  /* 0x0000000a0b1b7c11 */ /* 0x000fe2000f8e08ff */
[----:B------:R-:W-:Y:S01]  /*0610*/  IMAD.WIDE R6, R3, 0x2, R6 ;  /* 0x0000000203067825 */ /* 0x000fe200078e0206 */
[----:B------:R-:W-:Y:S02]  /*0620*/  SHF.R.U32.HI R3, RZ, 0x4, R0 ;  /* 0x00000004ff037819 */ /* 0x000fe40000011600 */
[----:B------:R-:W-:Y:S01]  /*0630*/  SHF.R.U32.HI R12, RZ, 0x3, R2 ;  /* 0x00000003ff0c7819 */ /* 0x000fe20000011602 */
[----:B------:R-:W-:Y:S01]  /*0640*/  @!PT LDS RZ, [RZ] ;  /* 0x00000000fffff984 */ /* 0x000fe20000000800 */
[----:B------:R-:W-:Y:S01]  /*0650*/  @!PT LDS RZ, [RZ] ;  /* 0x00000000fffff984 */ /* 0x000fe20000000800 */
[----:B------:R-:W-:Y:S01]  /*0660*/  @!PT LDS RZ, [RZ] ;  /* 0x00000000fffff984 */ /* 0x000fe20000000800 */
[----:B------:R-:W-:Y:S01]  /*0670*/  LDGSTS.E.64 [R27], desc[UR16][R8.64] ;  /* 0x00000000081b7fae */ /* 0x000fe2000b921a50 */
[----:B------:R-:W-:Y:S01]  /*0680*/  SGXT.U32 R3, R3, 0x1 ;  /* 0x000000010303781a */ /* 0x000fe20000000000 */
[----:B------:R-:W-:Y:S01]  /*0690*/  IMAD.SHL.U32 R11, R21, 0x8, RZ ;  /* 0x00000008150b7824 */ /* 0x000fe200078e00ff */
[----:B------:R-:W-:Y:S01]  /*06a0*/  SGXT.U32 R2, R14, 0x2 ;  /* 0x000000020e02781a */ /* 0x000fe20000000000 */
[----:B------:R-:W0:Y:S01]  /*06b0*/  LDGDEPBAR ;  /* 0x00000000000079af */ /* 0x000e220000000000 */
[----:B------:R-:W-:Y:S01]  /*06c0*/  IMAD.WIDE.U32 R4, R24, 0x8, R4 ;  /* 0x0000000818047825 */ /* 0x000fe200078e0004 */
[----:B------:R-:W-:-:S02]  /*06d0*/  IADD3 R30, P1, R16, 0x80, RZ ;  /* 0x00000080101e7810 */ /* 0x000fc40007f3e0ff */
[----:B------:R-:W-:Y:S01]  /*06e0*/  LDGSTS.E.BYPASS.128 [R13+0x800], desc[UR16][R16.64] ;  /* 0x00800000100d7fae */ /* 0x000fe2000b901c50 */
[----:B------:R-:W-:Y:S01]  /*06f0*/  IMAD.SHL.U32 R10, R3, 0x20, RZ ;  /* 0x00000020030a7824 */ /* 0x000fe200078e00ff */
[----:B------:R-:W-:Y:S01]  /*0700*/  IADD3 R32, P0, R6, 0x80, RZ ;  /* 0x0000008006207810 */ /* 0x000fe20007f1e0ff */
[----:B------:R-:W-:Y:S01]  /*0710*/  IMAD.X R31, RZ, RZ, R17, P1 ;  /* 0x000000ffff1f7224 */ /* 0x000fe200008e0611 */
[----:B------:R-:W-:Y:S02]  /*0720*/  LDGSTS.E.BYPASS.128 [R15+0x800], desc[UR16][R6.64] ;  /* 0x00800000060f7fae */ /* 0x000fe4000b901c50 */
[----:B------:R-:W-:Y:S01]  /*0730*/  LOP3.LUT R11, R10, R11, RZ, 0xfc, !PT ;  /* 0x0000000b0a0b7212 */ /* 0x000fe200078efcff */
[----:B------:R-:W-:Y:S01]  /*0740*/  IMAD.X R33, RZ, RZ, R7, P0 ;  /* 0x000000ffff217224 */ /* 0x000fe200000e0607 */
[----:B------:R-:W0:Y:S02]  /*0750*/  LDGDEPBAR ;  /* 0x00000000000079af */ /* 0x000e240000000000 */
[----:B------:R-:W-:Y:S01]  /*0760*/  LOP3.LUT R11, R11, 0x7, R0, 0xf8, !PT ;  /* 0x000000070b0b7812 */ /* 0x000fe200078ef800 */
[----:B------:R-:W-:Y:S04]  /*0770*/  BAR.SYNC.DEFER_BLOCKING 0x0 ;  /* 0x0000000000007b1d */ /* 0x000fe80000010000 */
[----:B------:R-:W-:-:S02]  /*0780*/  IMAD.SHL.U32 R18, R11, 0x20, RZ ;  /* 0x000000200b127824 */ /* 0x000fc400078e00ff */
[----:B------:R-:W-:Y:S01]  /*0790*/  @!PT LDS RZ, [RZ] ;  /* 0x00000000fffff984 */ /* 0x000fe20000000800 */
[----:B------:R-:W-:Y:S01]  /*07a0*/  @!PT LDS RZ, [RZ] ;  /* 0x00000000fffff984 */ /* 0x000fe20000000800 */
[----:B------:R-:W-:Y:S01]  /*07b0*/  @!PT LDS RZ, [RZ] ;  /* 0x00000000fffff984 */ /* 0x000fe20000000800 */
[----:B------:R2:W-:Y:S04]  /*07c0*/  LDGSTS.E.64 [R27+0x400], desc[UR16][R8.64+0x40] ;  /* 0x00400040081b7fae */ /* 0x0005e8000b921a50 */
[----:B------:R-:W0:Y:S04]  /*07d0*/  LDGDEPBAR ;  /* 0x00000000000079af */ /* 0x000e280000000000 */
[----:B------:R3:W-:Y:S04]  /*07e0*/  LDGSTS.E.BYPASS.128 [R13+0x1800], desc[UR16][R16.64+0x40] ;  /* 0x01800040100d7fae */ /* 0x0007e8000b901c50 */
[----:B------:R4:W-:Y:S01]  /*07f0*/  LDGSTS.E.BYPASS.128 [R15+0x1800], desc[UR16][R6.64+0x40] ;  /* 0x01800040060f7fae */ /* 0x0009e2000b901c50 */
[----:B--2---:R-:W-:-:S02]  /*0800*/  SGXT.U32 R9, R12, 0x1 ;  /* 0x000000010c09781a */ /* 0x004fc40000000000 */
[-C--:B------:R-:W-:Y:S01]  /*0810*/  LOP3.LUT R8, R3, R2.reuse, RZ, 0x3c, !PT ;  /* 0x0000000203087212 */ /* 0x080fe200078e3cff */
[----:B------:R-:W0:Y:S01]  /*0820*/  LDGDEPBAR ;  /* 0x00000000000079af */ /* 0x000e220000000000 */
[----:B------:R-:W-:Y:S01]  /*0830*/  LOP3.LUT R3, R2, 0x2, R3, 0x1e, !PT ;  /* 0x0000000202037812 */ /* 0x000fe200078e1e03 */
[C---:B------:R-:W-:Y:S01]  /*0840*/  IMAD R19, R9.reuse, 0x8, R24 ;  /* 0x0000000809137824 */ /* 0x040fe200078e0218 */
[----:B------:R-:W-:Y:S01]  /*0850*/  LOP3.LUT R9, R9, R2, RZ, 0x3c, !PT ;  /* 0x0000000209097212 */ /* 0x000fe200078e3cff */
[----:B------:R-:W-:Y:S01]  /*0860*/  IMAD.SHL.U32 R8, R8, 0x8, RZ ;  /* 0x0000000808087824 */ /* 0x000fe200078e00ff */
[----:B------:R-:W-:Y:S01]  /*0870*/  LOP3.LUT R2, R2, 0x2, R23, 0x1e, !PT ;  /* 0x0000000202027812 */ /* 0x000fe200078e1e17 */
[----:B------:R-:W-:Y:S01]  /*0880*/  IMAD.SHL.U32 R19, R19, 0x20, RZ ;  /* 0x0000002013137824 */ /* 0x000fe200078e00ff */
[----:B---3--:R-:W-:Y:S01]  /*0890*/  CS2R R16, SRZ ;  /* 0x0000000000107805 */ /* 0x008fe2000001ff00 */
[----:B------:R-:W-:Y:S01]  /*08a0*/  IMAD.SHL.U32 R9, R9, 0x8, RZ ;  /* 0x0000000809097824 */ /* 0x000fe200078e00ff */
[----:B----4-:R-:W-:Y:S01]  /*08b0*/  CS2R R6, SRZ ;  /* 0x0000000000067805 */ /* 0x010fe2000001ff00 */
[----:B------:R-:W-:Y:S01]  /*08c0*/  IMAD.SHL.U32 R28, R3, 0x8, RZ ;  /* 0x00000008031c7824 */ /* 0x000fe200078e00ff */
[----:B------:R-:W-:-:S02]  /*08d0*/  LOP3.LUT R22, R19, R8, RZ, 0xfc, !PT ;  /* 0x0000000813167212 */ /* 0x000fc400078efcff */
[----:B------:R-:W-:Y:S02]  /*08e0*/  LOP3.LUT R20, R18, R9, RZ, 0xfc, !PT ;  /* 0x0000000912147212 */ /* 0x000fe400078efcff */
[----:B------:R-:W-:Y:S02]  /*08f0*/  LEA R8, R22, UR10, 0x1 ;  /* 0x0000000a16087c11 */ /* 0x000fe4000f8e08ff */
[----:B------:R-:W-:Y:S02]  /*0900*/  LEA R12, R20, UR10, 0x1 ;  /* 0x0000000a140c7c11 */ /* 0x000fe4000f8e08ff */
[----:B------:R-:W-:Y:S01]  /*0910*/  LOP3.LUT R3, R19, R28, RZ, 0xfc, !PT ;  /* 0x0000001c13037212 */ /* 0x000fe200078efcff */
[----:B------:R-:W-:Y:S01]  /*0920*/  IMAD.SHL.U32 R19, R2, 0x8, RZ ;  /* 0x0000000802137824 */ /* 0x000fe200078e00ff */
[----:B------:R-:W-:Y:S01]  /*0930*/  IADD3 R28, P2, R4, 0x80, RZ ;  /* 0x00000080041c7810 */ /* 0x000fe20007f5e0ff */
[----:B------:R-:W-:-:S04]  /*0940*/  DEPBAR.LE SB0, 0x2 ;  /* 0x000080800000791a */ /* 0x000fc80000000000 */
[----:B------:R-:W-:Y:S01]  /*0950*/  BAR.SYNC.DEFER_BLOCKING 0x0 ;  /* 0x0000000000007b1d */ /* 0x000fe20000010000 */
[----:B------:R-:W-:Y:S01]  /*0960*/  LOP3.LUT R2, R18, R19, RZ, 0xfc, !PT ;  /* 0x0000001312027212 */ /* 0x000fe200078efcff */
[----:B------:R-:W-:Y:S01]  /*0970*/  IMAD.X R29, RZ, RZ, R5, P2 ;  /* 0x000000ffff1d7224 */ /* 0x000fe200010e0605 */
[----:B------:R-:W-:Y:S02]  /*0980*/  CS2R R4, SRZ ;  /* 0x0000000000047805 */ /* 0x000fe4000001ff00 */
[----:B------:R-:W-:Y:S01]  /*0990*/  CS2R R18, SRZ ;  /* 0x0000000000127805 */ /* 0x000fe2000001ff00 */
[----:B------:R-:W2:Y:S04]  /*09a0*/  LDSM.16.M88.4 R8, [R8] ;  /* 0x000000000808783b */ /* 0x000ea80000000200 */
[----:B------:R-:W3:Y:S02]  /*09b0*/  LDSM.16.M88.4 R12, [R12+0x800] ;  /* 0x000800000c0c783b */ /* 0x000ee40000000200 */
.L_x_0:
[----:B-123--:R-:W-:Y:S01]  /*09c0*/  HMMA.16816.F32.BF16 R4, R8, R12, R4 ;  /* 0x0000000c0804723c */ /* 0x00efe20000041804 */
[----:B------:R-:W-:Y:S02]  /*09d0*/  UIADD3 UR12, UR12, 0x1, URZ ;  /* 0x000000010c0c7890 */ /* 0x000fe4000fffe03f */
[----:B------:R-:W-:Y:S02]  /*09e0*/  UIADD3 UR4, UR4, 0x1, URZ ;  /* 0x0000000104047890 */ /* 0x000fe4000fffe03f */
[----:B------:R-:W-:Y:S01]  /*09f0*/  UISETP.GE.AND UP2, UPT, UR12, 0x2, UPT ;  /* 0x000000020c00788c */ /* 0x000fe2000bf46270 */
[----:B------:R-:W-:Y:S01]  /*0a00*/  HMMA.16816.F32.BF16 R8, R8, R14, R16 ;  /* 0x0000000e0808723c */ /* 0x000fe20000041810 */
[----:B------:R-:W-:Y:S02]  /*0a10*/  LEA R12, R3, UR15, 0x1 ;  /* 0x0000000f030c7c11 */ /* 0x000fe4000f8e08ff */
[----:B------:R-:W-:-:S04]  /*0a20*/  USEL UR12, UR12, URZ, !UP2 ;  /* 0x0000003f0c0c7287 */ /* 0x000fc8000d000000 */
[----:B------:R-:W-:Y:S01]  /*0a30*/  LEA R16, R2, UR14, 0x1 ;  /* 0x0000000e02107c11 */ /* 0x000fe2000f8e08ff */
[----:B------:R-:W-:Y:S01]  /*0a40*/  LDSM.16.M88.4 R12, [R12] ;  /* 0x000000000c0c783b */ /* 0x000fe20000000200 */
[----:B------:R-:W-:Y:S01]  /*0a50*/  UIADD3 UR14, UR13, 0x20, URZ ;  /* 0x000000200d0e7890 */ /* 0x000fe2000fffe03f */
[----:B------:R-:W-:-:S03]  /*0a60*/  IMAD.U32 R34, RZ, RZ, UR12 ;  /* 0x0000000cff227e24 */ /* 0x000fc6000f8e00ff */
[----:B------:R-:W1:Y:S01]  /*0a70*/  LDSM.16.M88.4 R16, [R16] ;  /* 0x000000001010783b */ /* 0x000e620000000200 */
[----:B------:R-:W-:Y:S02]  /*0a80*/  UISETP.GE.U32.AND UP1, UPT, UR14, 0xbc0, UPT ;  /* 0x00000bc00e00788c */ /* 0x000fe4000bf26070 */
[----:B------:R-:W-:Y:S02]  /*0a90*/  ULEA UR14, UR12, UR11, 0xc ;  /* 0x0000000b0c0e7291 */ /* 0x000fe4000f8e603f */
[----:B------:R-:W-:Y:S01]  /*0aa0*/  UIADD3 UR12, UR12, 0x1, URZ ;  /* 0x000000010c0c7890 */ /* 0x000fe2000fffe03f */
[----:B------:R-:W-:Y:S01]  /*0ab0*/  BAR.SYNC.DEFER_BLOCKING 0x0 ;  /* 0x0000000000007b1d */ /* 0x000fe20000010000 */
[----:B------:R-:W-:Y:S01]  /*0ac0*/  PLOP3.LUT P0, PT, PT, PT, UP1, 0x80, 0x0 ;  /* 0x000000000000781c */ /* 0x000fe20003f0f018 */
[----:B------:R-:W-:Y:S01]  /*0ad0*/  UISETP.GE.AND UP1, UPT, UR4, 0x2, UPT ;  /* 0x000000020400788c */ /* 0x000fe2000bf26270 */
[----:B------:R-:W-:Y:S01]  /*0ae0*/  LEA R35, R26, UR14, 0x1 ;  /* 0x0000000e1a237c11 */ /* 0x000fe2000f8e08ff */
[----:B------:R-:W-:Y:S01]  /*0af0*/  UISETP.GE.AND UP2, UPT, UR12, 0x2, UPT ;  /* 0x000000020c00788c */ /* 0x000fe2000bf46270 */
[----:B------:R-:W-:Y:S01]  /*0b00*/  LEA R37, R25, UR14, 0x1 ;  /* 0x0000000e19257c11 */ /* 0x000fe2000f8e08ff */
[----:B------:R-:W-:-:S02]  /*0b10*/  USEL UR4, UR4, URZ, !UP1 ;  /* 0x0000003f04047287 */ /* 0x000fc4000c800000 */
[----:B------:R-:W-:Y:S02]  /*0b20*/  USEL UR12, UR12, URZ, !UP2 ;  /* 0x0000003f0c0c7287 */ /* 0x000fe4000d000000 */
[----:B------:R-:W-:Y:S02]  /*0b30*/  ULEA UR14, UR4, UR10, 0xa ;  /* 0x0000000a040e7291 */ /* 0x000fe4000f8e503f */
[----:B------:R-:W-:Y:S02]  /*0b40*/  ULEA UR15, UR4, UR11, 0xc ;  /* 0x0000000b040f7291 */ /* 0x000fe4000f8e603f */
[----:B------:R-:W-:Y:S01]  /*0b50*/  UIADD3 UR4, UR4, 0x1, URZ ;  /* 0x0000000104047890 */ /* 0x000fe2000fffe03f */
[----:B-1----:R-:W-:Y:S06]  /*0b60*/  HMMA.16816.F32.BF16 R4, R12, R16, R4 ;  /* 0x000000100c04723c */ /* 0x002fec0000041804 */
[----:B------:R-:W-:Y:S01]  /*0b70*/  HMMA.16816.F32.BF16 R8, R12, R18, R8 ;  /* 0x000000120c08723c */ /* 0x000fe20000041808 */
[----:B------:R-:W-:Y:S01]  /*0b80*/  IMAD R17, R34, 0x400, R27 ;  /* 0x0000040022117824 */ /* 0x000fe200078e021b */
[----:B------:R-:W-:-:S04]  /*0b90*/  LEA R34, R22, UR14, 0x1 ;  /* 0x0000000e16227c11 */ /* 0x000fc8000f8e08ff */
[----:B------:R-:W-:Y:S01]  /*0ba0*/  @!PT LDS RZ, [RZ] ;  /* 0x00000000fffff984 */ /* 0x000fe20000000800 */
[----:B------:R-:W-:Y:S01]  /*0bb0*/  @!PT LDS RZ, [RZ] ;  /* 0x00000000fffff984 */ /* 0x000fe20000000800 */
[----:B------:R-:W-:Y:S01]  /*0bc0*/  @!PT LDS RZ, [RZ] ;  /* 0x00000000fffff984 */ /* 0x000fe20000000800 */
[----:B------:R-:W-:Y:S04]  /*0bd0*/  LDGSTS.E.64 [R17], desc[UR16][R28.64], !P0 ;  /* 0x000000001c117fae */ /* 0x000fe8000c121a50 */
[----:B------:R-:W0:Y:S04]  /*0be0*/  LDGDEPBAR ;  /* 0x00000000000079af */ /* 0x000e280000000000 */
[----:B------:R1:W-:Y:S04]  /*0bf0*/  LDGSTS.E.BYPASS.128 [R35], desc[UR16][R30.64], !P0 ;  /* 0x000000001e237fae */ /* 0x0003e8000c101c50 */
[----:B------:R2:W-:Y:S04]  /*0c00*/  LDGSTS.E.BYPASS.128 [R37], desc[UR16][R32.64], !P0 ;  /* 0x0000000020257fae */ /* 0x0005e8000c101c50 */
[----:B------:R-:W0:Y:S01]  /*0c10*/  LDGDEPBAR ;  /* 0x00000000000079af */ /* 0x000e220000000000 */
[----:B-1----:R-:W-:Y:S01]  /*0c20*/  LEA R35, R20, UR15, 0x1 ;  /* 0x0000000f14237c11 */ /* 0x002fe2000f8e08ff */
[----:B------:R-:W-:-:S04]  /*0c30*/  DEPBAR.LE SB0, 0x2 ;  /* 0x000080800000791a */ /* 0x000fc80000000000 */
[----:B------:R-:W-:Y:S06]  /*0c40*/  BAR.SYNC.DEFER_BLOCKING 0x0 ;  /* 0x0000000000007b1d */ /* 0x000fec0000010000 */
[----:B------:R1:W-:Y:S04]  /*0c50*/  LDSM.16.M88.4 R12, [R34] ;  /* 0x00000000220c783b */ /* 0x0003e80000000200 */
[----:B------:R-:W3:Y:S01]  /*0c60*/  LDSM.16.M88.4 R16, [R35] ;  /* 0x000000002310783b */ /* 0x000ee20000000200 */
[----:B-1----:R-:W-:Y:S01]  /*0c70*/  IMAD.U32 R34, RZ, RZ, UR12 ;  /* 0x0000000cff227e24 */ /* 0x002fe2000f8e00ff */
[----:B---3--:R-:W-:Y:S06]  /*0c80*/  HMMA.16816.F32.BF16 R4, R12, R16, R4 ;  /* 0x000000100c04723c */ /* 0x008fec0000041804 */
[----:B------:R-:W-:Y:S01]  /*0c90*/  HMMA.16816.F32.BF16 R8, R12, R18, R8 ;  /* 0x000000120c08723c */ /* 0x000fe20000041808 */
[----:B------:R-:W-:-:S06]  /*0ca0*/  LEA R16, R2, UR15, 0x1 ;  /* 0x0000000f02107c11 */ /* 0x000fcc000f8e08ff */
[----:B------:R-:W-:Y:S01]  /*0cb0*/  LEA R12, R3, UR14, 0x1 ;  /* 0x0000000e030c7c11 */ /* 0x000fe2000f8e08ff */
[----:B------:R-:W-:Y:S01]  /*0cc0*/  LDSM.16.M88.4 R16, [R16] ;  /* 0x000000001010783b */ /* 0x000fe20000000200 */
[----:B------:R-:W-:-:S04]  /*0cd0*/  UIADD3 UR14, UR13, 0x40, URZ ;  /* 0x000000400d0e7890 */ /* 0x000fc8000fffe03f */
        /* <DEDUP_REMOVED lines=9> */
[----:B--2---:R-:W-:Y:S01]  /*0d70*/  LEA R37, R25, UR14, 0x1 ;  /* 0x0000000e19257c11 */ /* 0x004fe2000f8e08ff */
[----:B------:R-:W-:-:S02]  /*0d80*/  USEL UR4, UR4, URZ, !UP1 ;  /* 0x0000003f04047287 */ /* 0x000fc4000c800000 */
[----:B------:R-:W-:Y:S02]  /*0d90*/  USEL UR12, UR12, URZ, !UP2 ;  /* 0x0000003f0c0c7287 */ /* 0x000fe4000d000000 */
[----:B------:R-:W-:Y:S02]  /*0da0*/  ULEA UR14, UR4, UR10, 0xa ;  /* 0x0000000a040e7291 */ /* 0x000fe4000f8e503f */
[----:B------:R-:W-:Y:S02]  /*0db0*/  ULEA UR15, UR4, UR11, 0xc ;  /* 0x0000000b040f7291 */ /* 0x000fe4000f8e603f */
[----:B------:R-:W-:-:S04]  /*0dc0*/  UIADD3 UR4, UR4, 0x1, URZ ;  /* 0x0000000104047890 */ /* 0x000fc8000fffe03f */
[----:B------:R-:W-:Y:S01]  /*0dd0*/  LEA R36, R20, UR15, 0x1 ;  /* 0x0000000f14247c11 */ /* 0x000fe2000f8e08ff */
[----:B-1----:R-:W-:Y:S06]  /*0de0*/  HMMA.16816.F32.BF16 R4, R12, R16, R4 ;  /* 0x000000100c04723c */ /* 0x002fec0000041804 */
[----:B------:R-:W-:Y:S01]  /*0df0*/  HMMA.16816.F32.BF16 R8, R12, R18, R8 ;  /* 0x000000120c08723c */ /* 0x000fe20000041808 */
[----:B------:R-:W-:Y:S01]  /*0e00*/  IMAD R17, R34, 0x400, R27 ;  /* 0x0000040022117824 */ /* 0x000fe200078e021b */
[----:B------:R-:W-:-:S04]  /*0e10*/  LEA R34, R22, UR14, 0x1 ;  /* 0x0000000e16227c11 */ /* 0x000fc8000f8e08ff */
[----:B------:R-:W-:Y:S01]  /*0e20*/  @!PT LDS RZ, [RZ] ;  /* 0x00000000fffff984 */ /* 0x000fe20000000800 */
[----:B------:R-:W-:Y:S01]  /*0e30*/  @!PT LDS RZ, [RZ] ;  /* 0x00000000fffff984 */ /* 0x000fe20000000800 */
[----:B------:R-:W-:Y:S01]  /*0e40*/  @!PT LDS RZ, [RZ] ;  /* 0x00000000fffff984 */ /* 0x000fe20000000800 */
[----:B------:R1:W-:Y:S04]  /*0e50*/  LDGSTS.E.64 [R17], desc[UR16][R28.64+0x40], !P0 ;  /* 0x000000401c117fae */ /* 0x0003e8000c121a50 */
[----:B------:R-:W0:Y:S04]  /*0e60*/  LDGDEPBAR ;  /* 0x00000000000079af */ /* 0x000e280000000000 */
[----:B------:R2:W-:Y:S04]  /*0e70*/  LDGSTS.E.BYPASS.128 [R35], desc[UR16][R30.64+0x40], !P0 ;  /* 0x000000401e237fae */ /* 0x0005e8000c101c50 */
[----:B------:R3:W-:Y:S04]  /*0e80*/  LDGSTS.E.BYPASS.128 [R37], desc[UR16][R32.64+0x40], !P0 ;  /* 0x0000004020257fae */ /* 0x0007e8000c101c50 */
[----:B------:R-:W0:Y:S01]  /*0e90*/  LDGDEPBAR ;  /* 0x00000000000079af */ /* 0x000e220000000000 */
[----:B------:R-:W-:-:S04]  /*0ea0*/  DEPBAR.LE SB0, 0x2 ;  /* 0x000080800000791a */ /* 0x000fc80000000000 */
[----:B------:R-:W-:Y:S06]  /*0eb0*/  BAR.SYNC.DEFER_BLOCKING 0x0 ;  /* 0x0000000000007b1d */ /* 0x000fec0000010000 */
[----:B------:R4:W-:Y:S04]  /*0ec0*/  LDSM.16.M88.4 R12, [R34] ;  /* 0x00000000220c783b */ /* 0x0009e80000000200 */
[----:B-1----:R-:W1:Y:S01]  /*0ed0*/  LDSM.16.M88.4 R16, [R36] ;  /* 0x000000002410783b */ /* 0x002e620000000200 */
[----:B----4-:R-:W-:Y:S01]  /*0ee0*/  IMAD.U32 R34, RZ, RZ, UR12 ;  /* 0x0000000cff227e24 */ /* 0x010fe2000f8e00ff */
[----:B-1----:R-:W-:Y:S06]  /*0ef0*/  HMMA.16816.F32.BF16 R4, R12, R16, R4 ;  /* 0x000000100c04723c */ /* 0x002fec0000041804 */
        /* <DEDUP_REMOVED lines=12> */
[----:B--2---:R-:W-:Y:S01]  /*0fc0*/  LEA R35, R26, UR14, 0x1 ;  /* 0x0000000e1a237c11 */ /* 0x004fe2000f8e08ff */
[----:B------:R-:W-:Y:S01]  /*0fd0*/  UISETP.GE.AND UP2, UPT, UR12, 0x2, UPT ;  /* 0x000000020c00788c */ /* 0x000fe2000bf46270 */
[----:B---3--:R-:W-:Y:S01]  /*0fe0*/  LEA R37, R25, UR14, 0x1 ;  /* 0x0000000e19257c11 */ /* 0x008fe2000f8e08ff */
        /* <DEDUP_REMOVED lines=67> */
[----:B------:R-:W-:Y:S02]  /*1420*/  UIADD3 UR14, UR13, 0xa0, URZ ;  /* 0x000000a00d0e7890 */ /* 0x000fe4000fffe03f */
[----:B------:R-:W-:Y:S02]  /*1430*/  UIADD3 UR13, UR13, 0xc0, URZ ;  /* 0x000000c00d0d7890 */ /* 0x000fe4000fffe03f */
        /* <DEDUP_REMOVED lines=11> */
[----:B------:R-:W-:Y:S02]  /*14f0*/  UISETP.GE.U32.AND UP1, UPT, UR13, 0xbc0, UPT ;  /* 0x00000bc00d00788c */ /* 0x000fe4000bf26070 */
[----:B------:R-:W-:Y:S02]  /*1500*/  ULEA UR14, UR4, UR10, 0xa ;  /* 0x0000000a040e7291 */ /* 0x000fe4000f8e503f */
[----:B------:R-:W-:Y:S02]  /*1510*/  ULEA UR15, UR4, UR11, 0xc ;  /* 0x0000000b040f7291 */ /* 0x000fe4000f8e603f */
[----:B------:R-:W-:Y:S02]  /*1520*/  USEL UR12, UR12, URZ, !UP2 ;  /* 0x0000003f0c0c7287 */ /* 0x000fe4000d000000 */
[----:B------:R-:W-:Y:S02]  /*1530*/  UIADD3 UR4, UR4, 0x1, URZ ;  /* 0x0000000104047890 */ /* 0x000fe4000fffe03f */
        /* <DEDUP_REMOVED lines=11> */
[----:B------:R3:W-:Y:S01]  /*15f0*/  LDGSTS.E.BYPASS.128 [R37], desc[UR16][R32.64+0x100], !P0 ;  /* 0x0000010020257fae */ /* 0x0007e2000c101c50 */
[----:B------:R-:W-:Y:S01]  /*1600*/  PLOP3.LUT P0, PT, PT, PT, UP1, 0x80, 0x0 ;  /* 0x000000000000781c */ /* 0x000fe20003f0f018 */
[----:B------:R-:W-:-:S02]  /*1610*/  UISETP.GE.AND UP1, UPT, UR4, 0x2, UPT ;  /* 0x000000020400788c */ /* 0x000fc4000bf26270 */
[----:B------:R-:W0:Y:S02]  /*1620*/  LDGDEPBAR ;  /* 0x00000000000079af */ /* 0x000e240000000000 */
[----:B------:R-:W-:Y:S02]  /*1630*/  USEL UR4, UR4, URZ, !UP1 ;  /* 0x0000003f04047287 */ /* 0x000fe4000c800000 */
[----:B------:R-:W-:-:S06]  /*1640*/  UISETP.GE.U32.AND UP1, UPT, UR13, 0xbe0, UPT ;  /* 0x00000be00d00788c */ /* 0x000fcc000bf26070 */
[----:B------:R-:W-:Y:S01]  /*1650*/  PLOP3.LUT P1, PT, PT, PT, UP1, 0x80, 0x0 ;  /* 0x000000000000781c */ /* 0x000fe20003f2f018 */
[----:B------:R-:W-:-:S04]  /*1660*/  DEPBAR.LE SB0, 0x2 ;  /* 0x000080800000791a */ /* 0x000fc80000000000 */
[----:B------:R-:W-:Y:S06]  /*1670*/  BAR.SYNC.DEFER_BLOCKING 0x0 ;  /* 0x0000000000007b1d */ /* 0x000fec0000010000 */
[----:B------:R4:W-:Y:S04]  /*1680*/  LDSM.16.M88.4 R12, [R34] ;  /* 0x00000000220c783b */ /* 0x0009e80000000200 */
[----:B-1----:R-:W1:Y:S01]  /*1690*/  LDSM.16.M88.4 R16, [R36] ;  /* 0x000000002410783b */ /* 0x002e620000000200 */
[----:B----4-:R-:W-:Y:S01]  /*16a0*/  IMAD.U32 R34, RZ, RZ, UR12 ;  /* 0x0000000cff227e24 */ /* 0x010fe2000f8e00ff */
[----:B-1----:R-:W-:Y:S06]  /*16b0*/  HMMA.16816.F32.BF16 R4, R12, R16, R4 ;  /* 0x000000100c04723c */ /* 0x002fec0000041804 */
[----:B------:R-:W-:Y:S01]  /*16c0*/  HMMA.16816.F32.BF16 R8, R12, R18, R8 ;  /* 0x000000120c08723c */ /* 0x000fe20000041808 */
[----:B------:R-:W-:Y:S01]  /*16d0*/  LEA R16, R3, UR14, 0x1 ;  /* 0x0000000e03107c11 */ /* 0x000fe2000f8e08ff */
[----:B------:R-:W-:-:S05]  /*16e0*/  ULEA UR14, UR12, UR11, 0xc ;  /* 0x0000000b0c0e7291 */ /* 0x000fca000f8e603f */
[----:B------:R-:W-:Y:S01]  /*16f0*/  LEA R12, R2, UR15, 0x1 ;  /* 0x0000000f020c7c11 */ /* 0x000fe2000f8e08ff */
[----:B------:R-:W-:Y:S01]  /*1700*/  LDSM.16.M88.4 R16, [R16] ;  /* 0x000000001010783b */ /* 0x000fe20000000200 */
[----:B--2---:R-:W-:Y:S01]  /*1710*/  LEA R35, R26, UR14, 0x1 ;  /* 0x0000000e1a237c11 */ /* 0x004fe2000f8e08ff */
[----:B------:R-:W-:Y:S01]  /*1720*/  ULEA UR15, UR4, UR10, 0xa ;  /* 0x0000000a040f7291 */ /* 0x000fe2000f8e503f */
[----:B---3--:R-:W-:Y:S01]  /*1730*/  LEA R37, R25, UR14, 0x1 ;  /* 0x0000000e19257c11 */ /* 0x008fe2000f8e08ff */
[----:B------:R-:W-:Y:S01]  /*1740*/  ULEA UR14, UR4, UR11, 0xc ;  /* 0x0000000b040e7291 */ /* 0x000fe2000f8e603f */
[----:B------:R-:W1:Y:S05]  /*1750*/  LDSM.16.M88.4 R12, [R12] ;  /* 0x000000000c0c783b */ /* 0x000e6a0000000200 */
[----:B-1----:R-:W-:Y:S06]  /*1760*/  HMMA.16816.F32.BF16 R4, R16, R12, R4 ;  /* 0x0000000c1004723c */ /* 0x002fec0000041804 */
[----:B------:R-:W-:Y:S01]  /*1770*/  HMMA.16816.F32.BF16 R16, R16, R14, R8 ;  /* 0x0000000e1010723c */ /* 0x000fe20000041808 */
[----:B------:R-:W-:Y:S01]  /*1780*/  IMAD R13, R34, 0x400, R27 ;  /* 0x00000400220d7824 */ /* 0x000fe200078e021b */
[----:B------:R-:W-:Y:S01]  /*1790*/  BAR.SYNC.DEFER_BLOCKING 0x0 ;  /* 0x0000000000007b1d */ /* 0x000fe20000010000 */
[----:B------:R-:W-:-:S04]  /*17a0*/  LEA R12, R20, UR14, 0x1 ;  /* 0x0000000e140c7c11 */ /* 0x000fc8000f8e08ff */
[----:B------:R-:W-:Y:S01]  /*17b0*/  LEA R8, R22, UR15, 0x1 ;  /* 0x0000000f16087c11 */ /* 0x000fe2000f8e08ff */
[----:B------:R-:W-:Y:S01]  /*17c0*/  @!PT LDS RZ, [RZ] ;  /* 0x00000000fffff984 */ /* 0x000fe20000000800 */
[----:B------:R-:W-:Y:S01]  /*17d0*/  @!PT LDS RZ, [RZ] ;  /* 0x00000000fffff984 */ /* 0x000fe20000000800 */
[----:B------:R-:W-:Y:S01]  /*17e0*/  @!PT LDS RZ, [RZ] ;  /* 0x00000000fffff984 */ /* 0x000fe20000000800 */
[----:B------:R-:W-:Y:S04]  /*17f0*/  LDGSTS.E.64 [R13], desc[UR16][R28.64+0x140], !P0 ;  /* 0x000001401c0d7fae */ /* 0x000fe8000c121a50 */
[----:B------:R-:W0:Y:S04]  /*1800*/  LDGDEPBAR ;  /* 0x00000000000079af */ /* 0x000e280000000000 */
[----:B------:R-:W-:Y:S04]  /*1810*/  LDGSTS.E.BYPASS.128 [R35], desc[UR16][R30.64+0x140], !P0 ;  /* 0x000001401e237fae */ /* 0x000fe8000c101c50 */
[----:B------:R1:W-:Y:S04]  /*1820*/  LDGSTS.E.BYPASS.128 [R37], desc[UR16][R32.64+0x140], !P0 ;  /* 0x0000014020257fae */ /* 0x0003e8000c101c50 */
[----:B------:R-:W0:Y:S01]  /*1830*/  LDGDEPBAR ;  /* 0x00000000000079af */ /* 0x000e220000000000 */
[----:B-1----:R-:W-:-:S05]  /*1840*/  IADD3 R32, P0, R32, 0x180, RZ ;  /* 0x0000018020207810 */ /* 0x002fca0007f1e0ff */
[----:B------:R-:W-:Y:S01]  /*1850*/  IMAD.X R33, RZ, RZ, R33, P0 ;  /* 0x000000ffff217224 */ /* 0x000fe200000e0621 */
[----:B------:R-:W-:-:S05]  /*1860*/  IADD3 R30, P0, R30, 0x180, RZ ;  /* 0x000001801e1e7810 */ /* 0x000fca0007f1e0ff */
[----:B------:R-:W-:Y:S01]  /*1870*/  IMAD.X R31, RZ, RZ, R31, P0 ;  /* 0x000000ffff1f7224 */ /* 0x000fe200000e061f */
[----:B------:R-:W-:Y:S01]  /*1880*/  IADD3 R28, P0, R28, 0x180, RZ ;  /* 0x000001801c1c7810 */ /* 0x000fe20007f1e0ff */
[----:B------:R-:W-:-:S04]  /*1890*/  DEPBAR.LE SB0, 0x2 ;  /* 0x000080800000791a */ /* 0x000fc80000000000 */
[----:B------:R-:W-:Y:S01]  /*18a0*/  BAR.SYNC.DEFER_BLOCKING 0x0 ;  /* 0x0000000000007b1d */ /* 0x000fe20000010000 */
[----:B------:R-:W-:-:S05]  /*18b0*/  IMAD.X R29, RZ, RZ, R29, P0 ;  /* 0x000000ffff1d7224 */ /* 0x000fca00000e061d */
[----:B------:R-:W1:Y:S04]  /*18c0*/  LDSM.16.M88.4 R8, [R8] ;  /* 0x000000000808783b */ /* 0x000e680000000200 */
[----:B------:R-:W2:Y:S01]  /*18d0*/  LDSM.16.M88.4 R12, [R12] ;  /* 0x000000000c0c783b */ /* 0x000ea20000000200 */
[----:B------:R-:W-:Y:S05]  /*18e0*/  @!P1 BRA `(.L_x_0) ;  /* 0xfffffff000349947 */ /* 0x000fea000383ffff */
[----:B------:R-:W-:Y:S01]  /*18f0*/  IABS R2, UR18 ;  /* 0x0000001200027c13 */ /* 0x000fe20008000000 */
[----:B------:R-:W-:Y:S01]  /*1900*/  UISETP.GE.AND UP2, UPT, UR18, URZ, UPT ;  /* 0x0000003f1200728c */ /* 0x000fe2000bf46270 */
[----:B------:R-:W-:Y:S01]  /*1910*/  IMAD.SHL.U32 R3, R21, 0x8, RZ ;  /* 0x0000000815037824 */ /* 0x000fe200078e00ff */
[----:B------:R-:W-:-:S04]  /*1920*/  DEPBAR.LE SB0, 0x0 ;  /* 0x000080000000791a */ /* 0x000fc80000000000 */
[----:B------:R-:W-:Y:S01]  /*1930*/  R2UR UR4, R2 ;  /* 0x00000000020472ca */ /* 0x000fe200000e0000 */
[C---:B------:R-:W-:Y:S01]  /*1940*/  IMAD.SHL.U32 R2, R0.reuse, 0x2, RZ ;  /* 0x0000000200027824 */ /* 0x040fe200078e00ff */
[----:B------:R-:W-:Y:S01]  /*1950*/  F2FP.BF16.F32.PACK_AB R5, R5, R4 ;  /* 0x000000040505723e */ /* 0x000fe200000010ff */
[----:B------:R-:W-:Y:S01]  /*1960*/  IMAD.SHL.U32 R4, R21, 0x4, RZ ;  /* 0x0000000415047824 */ /* 0x000fe200078e00ff */
[----:B------:R-:W-:Y:S01]  /*1970*/  F2FP.BF16.F32.PACK_AB R7, R7, R6 ;  /* 0x000000060707723e */ /* 0x000fe200000010ff */
[C---:B-1----:R-:W-:Y:S01]  /*1980*/  IMAD.SHL.U32 R9, R0.reuse, 0x8, RZ ;  /* 0x0000000800097824 */ /* 0x042fe200078e00ff */
[----:B------:R-:W-:Y:S02]  /*1990*/  LOP3.LUT R3, R3, 0x6, R2, 0xf8, !PT ;  /* 0x0000000603037812 */ /* 0x000fe400078ef802 */
[----:B------:R-:W-:Y:S02]  /*19a0*/  LOP3.LUT R2, R0, 0x1f, RZ, 0xc0, !PT ;  /* 0x0000001f00027812 */ /* 0x000fe400078ec0ff */
[----:B------:R-:W-:-:S02]  /*19b0*/  F2FP.BF16.F32.PACK_AB R17, R17, R16 ;  /* 0x000000101111723e */ /* 0x000fc400000010ff */
[----:B------:R-:W-:Y:S01]  /*19c0*/  SHF.R.U32.HI R2, RZ, 0x2, R2 ;  /* 0x00000002ff027819 */ /* 0x000fe20000011602 */
[----:B------:R-:W-:Y:S01]  /*19d0*/  UIMAD.WIDE.U32 UR12, UR7, UR4, URZ ;  /* 0x00000004070c72a5 */ /* 0x000fe2000f8e003f */
[----:B------:R-:W-:Y:S02]  /*19e0*/  F2FP.BF16.F32.PACK_AB R19, R19, R18 ;  /* 0x000000121313723e */ /* 0x000fe400000010ff */
[----:B------:R-:W-:Y:S01]  /*19f0*/  SHF.R.U32.HI R6, RZ, 0x3, R0 ;  /* 0x00000003ff067819 */ /* 0x000fe20000011600 */
[----:B------:R-:W-:Y:S01]  /*1a00*/  UIMAD UR5, UR13, UR5, UR4 ;  /* 0x000000050d0572a4 */ /* 0x000fe2000f8e0204 */
[----:B------:R-:W-:Y:S01]  /*1a10*/  IMAD R2, R2, 0x48, R3 ;  /* 0x0000004802027824 */ /* 0x000fe200078e0203 */
[----:B------:R-:W-:Y:S02]  /*1a20*/  LOP3.LUT R23, R4, R23, RZ, 0xfc, !PT ;  /* 0x0000001704177212 */ /* 0x000fe400078efcff */
[----:B------:R-:W-:Y:S01]  /*1a30*/  UISETP.GT.U32.AND UP1, UPT, UR19, UR5, UPT ;  /* 0x000000051300728c */ /* 0x000fe2000bf24070 */
[----:B------:R-:W-:Y:S01]  /*1a40*/  SGXT.U32 R4, R6, 0x4 ;  /* 0x000000040604781a */ /* 0x000fe20000000000 */
[----:B------:R-:W-:Y:S01]  /*1a50*/  IMAD.U32 R6, RZ, RZ, UR9 ;  /* 0x00000009ff067e24 */ /* 0x000fe2000f8e00ff */
[----:B------:R-:W-:Y:S01]  /*1a60*/  LEA R2, R2, UR10, 0x1 ;  /* 0x0000000a02027c11 */ /* 0x000fe2000f8e08ff */
[----:B------:R-:W-:Y:S01]  /*1a70*/  BAR.SYNC.DEFER_BLOCKING 0x0 ;  /* 0x0000000000007b1d */ /* 0x000fe20000010000 */
[----:B------:R-:W-:-:S02]  /*1a80*/  IMAD R23, R23, 0x9, R24 ;  /* 0x0000000917177824 */ /* 0x000fc400078e0218 */
[----:B------:R-:W-:-:S04]  /*1a90*/  LOP3.LUT R9, R6, 0x38, R9, 0xf8, !PT ;  /* 0x0000003806097812 */ /* 0x000fc800078ef809 */
[----:B------:R-:W-:-:S04]  /*1aa0*/  @!UP1 UIADD3 UR5, UR5, -UR19, URZ ;  /* 0x8000001305059290 */ /* 0x000fc8000fffe03f */
[----:B------:R-:W-:-:S11]  /*1ab0*/  UISETP.GT.U32.AND UP1, UPT, UR19, UR5, UPT ;  /* 0x000000051300728c */ /* 0x000fd6000bf24070 */
[----:B------:R-:W-:Y:S01]  /*1ac0*/  @!UP1 UIADD3 UR5, UR5, -UR19, URZ ;  /* 0x8000001305059290 */ /* 0x000fe2000fffe03f */
[----:B------:R1:W-:Y:S03]  /*1ad0*/  STS [R2], R5 ;  /* 0x0000000502007388 */ /* 0x0003e60000000800 */
[----:B------:R-:W-:Y:S01]  /*1ae0*/  @!UP2 UIADD3 UR5, -UR5, URZ, URZ ;  /* 0x0000003f0505a290 */ /* 0x000fe2000fffe13f */
[----:B------:R1:W-:Y:S03]  /*1af0*/  STS [R2+0x480], R7 ;  /* 0x0004800702007388 */ /* 0x0003e60000000800 */
[----:B------:R-:W-:Y:S01]  /*1b00*/  USEL UR5, UR8, UR5, !UP0 ;  /* 0x0000000508057287 */ /* 0x000fe2000c000000 */
[----:B------:R1:W-:Y:S03]  /*1b10*/  STS [R2+0x40], R17 ;  /* 0x0000401102007388 */ /* 0x0003e60000000800 */
[----:B------:R-:W-:Y:S01]  /*1b20*/  ULEA UR5, UR6, UR5, 0x3 ;  /* 0x0000000506057291 */ /* 0x000fe2000f8e183f */
[----:B------:R1:W-:Y:S03]  /*1b30*/  STS [R2+0x4c0], R19 ;  /* 0x0004c01302007388 */ /* 0x0003e60000000800 */
[----:B------:R-:W-:-:S06]  /*1b40*/  USHF.L.U32 UR5, UR5, 0x4, URZ ;  /* 0x0000000405057899 */ /* 0x000fcc000800063f */
[----:B------:R-:W-:Y:S01]  /*1b50*/  LOP3.LUT R0, R4, UR5, RZ, 0xfc, !PT ;  /* 0x0000000504007c12 */ /* 0x000fe2000f8efcff */
[----:B------:R-:W-:Y:S03]  /*1b60*/  BAR.SYNC.DEFER_BLOCKING 0x0 ;  /* 0x0000000000007b1d */ /* 0x000fe60000010000 */
[----:B------:R-:W-:Y:S01]  /*1b70*/  ISETP.GE.AND P0, PT, R0, 0x1, PT ;  /* 0x000000010000780c */ /* 0x000fe20003f06270 */
[----:B------:R-:W-:-:S03]  /*1b80*/  IMAD.SHL.U32 R0, R23, 0x8, RZ ;  /* 0x0000000817007824 */ /* 0x000fc600078e00ff */
[----:B------:R-:W-:Y:S02]  /*1b90*/  ISETP.LT.AND P0, PT, R9, 0x2400, !P0 ;  /* 0x000024000900780c */ /* 0x000fe40004701270 */
[----:B------:R-:W-:-:S11]  /*1ba0*/  LEA R0, R0, UR10, 0x1 ;  /* 0x0000000a00007c11 */ /* 0x000fd6000f8e08ff */
[----:B-1----:R-:W-:Y:S05]  /*1bb0*/  @!P0 EXIT ;  /* 0x000000000000894d */ /* 0x002fea0003800000 */
[----:B------:R-:W1:Y:S01]  /*1bc0*/  LDS.128 R4, [R0] ;  /* 0x0000000000047984 */ /* 0x000e620000000c00 */
[----:B------:R-:W2:Y:S02]  /*1bd0*/  LDC.64 R2, c[0x0][0x220] ;  /* 0x00008800ff027b82 */ /* 0x000ea40000000a00 */
[----:B--2---:R-:W-:-:S05]  /*1be0*/  IMAD.WIDE R2, R9, 0x2, R2 ;  /* 0x0000000209027825 */ /* 0x004fca00078e0202 */
[----:B-1----:R-:W-:Y:S01]  /*1bf0*/  STG.E.128 desc[UR16][R2.64], R4 ;  /* 0x0000000402007986 */ /* 0x002fe2000c101d10 */
[----:B------:R-:W-:Y:S05]  /*1c00*/  EXIT ;  /* 0x000000000000794d */ /* 0x000fea0003800000 */
.L_x_1:
[----:B------:R-:W-:-:S00]  /*1c10*/  BRA `(.L_x_1) ;  /* 0xfffffffc00fc7947 */ /* 0x000fc0000383ffff */
[----:B------:R-:W-:-:S00]  /*1c20*/  NOP ;  /* 0x0000000000007918 */ /* 0x000fc00000000000 */
        /* <DEDUP_REMOVED lines=13> */
.L_x_2:


//--------------------- .nv.shared.triton_mm      --------------------------
	.section	.nv.shared.triton_mm,"aw",@nobits
	.sectionflags	@""
	.align	16
	.zero		1024


//--------------------- .nv.constant0.triton_mm   --------------------------
	.section	.nv.constant0.triton_mm,"a",@progbits
	.sectionflags	@""
	.align	4
.nv.constant0.triton_mm:
	.zero		552
